//
// Generated by NVIDIA NVVM Compiler
//
// Compiler Build ID: CL-36424714
// Cuda compilation tools, release 13.0, V13.0.88
// Based on NVVM 20.0.0
//

.version 9.0
.target sm_100
.address_size 64

	// .globl	_Z4testPfP6__halfS1_S_

.visible .entry _Z4testPfP6__halfS1_S_(
	.param .u64 .ptr .align 1 _Z4testPfP6__halfS1_S__param_0,
	.param .u64 .ptr .align 1 _Z4testPfP6__halfS1_S__param_1,
	.param .u64 .ptr .align 1 _Z4testPfP6__halfS1_S__param_2,
	.param .u64 .ptr .align 1 _Z4testPfP6__halfS1_S__param_3
)
{
	.reg .b64 	%rd<5>;

	ld.param.u64 	%rd2, [_Z4testPfP6__halfS1_S__param_1];
	ld.param.u64 	%rd3, [_Z4testPfP6__halfS1_S__param_2];
	ld.param.u64 	%rd4, [_Z4testPfP6__halfS1_S__param_3];
	// begin inline asm
	ld.param.u64    %rd1, [_Z4testPfP6__halfS1_S__param_0];
	.reg .b32 a<8>, b<8>, c<8>,d<8>;
	wmma.load.a.sync.aligned.m16n16k16.global.row.f16 {a0, a1, a2, a3, a4, a5, a6, a7}, [%rd2];
	wmma.load.b.sync.aligned.m16n16k16.global.col.f16 {b0, b1, b2, b3, b4, b5, b6, b7}, [%rd3];
	wmma.load.c.sync.aligned.m16n16k16.global.row.f32 {c0, c1, c2, c3, c4, c5, c6, c7}, [%rd4];
	wmma.mma.sync.aligned.m16n16k16.row.col.f32.f32 {d0,d1,d2,d3,d4,d5,d6,d7},  {a0, a1, a2, a3, a4, a5, a6, a7}, {b0, b1, b2, b3, b4, b5, b6, b7}, {c0, c1, c2, c3, c4, c5, c6, c7};
	wmma.store.d.sync.aligned.m16n16k16.global.row.f32 [%rd1], {d0,d1,d2,d3,d4,d5,d6,d7};
	// end inline asm
	ret;

}


// ===== COMPILED SASS (sm_100) =====

	.target	sm_100

	.elftype	@"ET_EXEC"


//--------------------- .note.nv.tkinfo           --------------------------
	.section	.note.nv.tkinfo,"",@"SHT_NOTE"
	.sectionflags	@"SHF_NOTE_NV_TKINFO"
	.tkinfo
        /*0018*/ 	.word	0x00000002
        /*0030*/ 	.string	""
        /*0030*/ 	.string	"ptxas"
        /*0030*/ 	.string	"Cuda compilation tools, release 13.0, V13.0.88"
        /*0030*/ 	.string	"Build cuda_13.0.r13.0/compiler.36424714_0"
        /*0030*/ 	.string	"-arch sm_100 -m 64 "



//--------------------- .note.nv.cuinfo           --------------------------
	.section	.note.nv.cuinfo,"",@"SHT_NOTE"
	.sectionflags	@"SHF_NOTE_NV_CUINFO"
        /*0018*/ 	.short	0x0002
        /*001a*/ 	.short	0x0064
        /*001c*/ 	.short	0x0082
	.zero		2


//--------------------- .nv.info                  --------------------------
	.section	.nv.info,"",@"SHT_CUDA_INFO"
	.align	4


	//----- nvinfo : EIATTR_REGCOUNT
	.align		4
        /*0000*/ 	.byte	0x04, 0x2f
        /*0002*/ 	.short	(.L_1 - .L_0)
	.align		4
.L_0:
        /*0004*/ 	.word	index@(_Z4testPfP6__halfS1_S_)
        /*0008*/ 	.word	0x0000001c


	//----- nvinfo : EIATTR_FRAME_SIZE
	.align		4
.L_1:
        /*000c*/ 	.byte	0x04, 0x11
        /*000e*/ 	.short	(.L_3 - .L_2)
	.align		4
.L_2:
        /*0010*/ 	.word	index@(_Z4testPfP6__halfS1_S_)
        /*0014*/ 	.word	0x00000000


	//----- nvinfo : EIATTR_MIN_STACK_SIZE
	.align		4
.L_3:
        /*0018*/ 	.byte	0x04, 0x12
        /*001a*/ 	.short	(.L_5 - .L_4)
	.align		4
.L_4:
        /*001c*/ 	.word	index@(_Z4testPfP6__halfS1_S_)
        /*0020*/ 	.word	0x00000000
.L_5:


//--------------------- .nv.compat                --------------------------
	.section	.nv.compat,"",@"SHT_CUDA_COMPAT_INFO"
	.align	4
        /*0000*/ 	.byte	0x02, 0x09, 0x00, 0x00, 0x02, 0x02, 0x01, 0x00, 0x02, 0x05, 0x05, 0x00, 0x03, 0x07, 0x01, 0x01
        /*0010*/ 	.byte	0x02, 0x03, 0x00, 0x00, 0x02, 0x06, 0x01, 0x00, 0x04, 0x0b, 0x08, 0x00, 0x09, 0x00, 0x00, 0x00
        /*0020*/ 	.byte	0x00, 0x00, 0x00, 0x00


//--------------------- .nv.info._Z4testPfP6__halfS1_S_ --------------------------
	.section	.nv.info._Z4testPfP6__halfS1_S_,"",@"SHT_CUDA_INFO"
	.sectionflags	@""
	.align	4


	//----- nvinfo : EIATTR_CUDA_API_VERSION
	.align		4
        /*0000*/ 	.byte	0x04, 0x37
        /*0002*/ 	.short	(.L_7 - .L_6)
.L_6:
        /*0004*/ 	.word	0x00000082


	//----- nvinfo : EIATTR_KPARAM_INFO
	.align		4
.L_7:
        /*0008*/ 	.byte	0x04, 0x17
        /*000a*/ 	.short	(.L_9 - .L_8)
.L_8:
        /*000c*/ 	.word	0x00000000
        /*0010*/ 	.short	0x0003
        /*0012*/ 	.short	0x0018
        /*0014*/ 	.byte	0x00, 0xf5, 0x21, 0x00


	//----- nvinfo : EIATTR_KPARAM_INFO
	.align		4
.L_9:
        /*0018*/ 	.byte	0x04, 0x17
        /*001a*/ 	.short	(.L_11 - .L_10)
.L_10:
        /*001c*/ 	.word	0x00000000
        /*0020*/ 	.short	0x0002
        /*0022*/ 	.short	0x0010
        /*0024*/ 	.byte	0x00, 0xf5, 0x21, 0x00


	//----- nvinfo : EIATTR_KPARAM_INFO
	.align		4
.L_11:
        /*0028*/ 	.byte	0x04, 0x17
        /*002a*/ 	.short	(.L_13 - .L_12)
.L_12:
        /*002c*/ 	.word	0x00000000
        /*0030*/ 	.short	0x0001
        /*0032*/ 	.short	0x0008
        /*0034*/ 	.byte	0x00, 0xf5, 0x21, 0x00


	//----- nvinfo : EIATTR_KPARAM_INFO
	.align		4
.L_13:
        /*0038*/ 	.byte	0x04, 0x17
        /*003a*/ 	.short	(.L_15 - .L_14)
.L_14:
        /*003c*/ 	.word	0x00000000
        /*0040*/ 	.short	0x0000
        /*0042*/ 	.short	0x0000
        /*0044*/ 	.byte	0x00, 0xf5, 0x21, 0x00


	//----- nvinfo : EIATTR_SPARSE_MMA_MASK
	.align		4
.L_15:
        /*0048*/ 	.byte	0x03, 0x50
        /*004a*/ 	.short	0x0000


	//----- nvinfo : EIATTR_WMMA_USED
	.align		4
        /*004c*/ 	.byte	0x01, 0x2b
	.zero		2


	//----- nvinfo : EIATTR_MAXREG_COUNT
	.align		4
        /*0050*/ 	.byte	0x03, 0x1b
        /*0052*/ 	.short	0x00ff


	//----- nvinfo : EIATTR_MERCURY_ISA_VERSION
	.align		4
        /*0054*/ 	.byte	0x03, 0x5f
        /*0056*/ 	.short	0x0101


	//----- nvinfo : EIATTR_VRC_CTA_INIT_COUNT
	.align		4
        /*0058*/ 	.byte	0x02, 0x4a
	.zero		1
	.zero		1


	//----- nvinfo : EIATTR_EXIT_INSTR_OFFSETS
	.align		4
        /*005c*/ 	.byte	0x04, 0x1c
        /*005e*/ 	.short	(.L_17 - .L_16)


	//   ....[0]....
.L_16:
        /*0060*/ 	.word	0x00000230


	//----- nvinfo : EIATTR_CBANK_PARAM_SIZE
	.align		4
.L_17:
        /*0064*/ 	.byte	0x03, 0x19
        /*0066*/ 	.short	0x0020


	//----- nvinfo : EIATTR_PARAM_CBANK
	.align		4
        /*0068*/ 	.byte	0x04, 0x0a
        /*006a*/ 	.short	(.L_19 - .L_18)
	.align		4
.L_18:
        /*006c*/ 	.word	index@(.nv.constant0._Z4testPfP6__halfS1_S_)
        /*0070*/ 	.short	0x0380
        /*0072*/ 	.short	0x0020


	//----- nvinfo : EIATTR_SW_WAR
	.align		4
.L_19:
        /*0074*/ 	.byte	0x04, 0x36
        /*0076*/ 	.short	(.L_21 - .L_20)
.L_20:
        /*0078*/ 	.word	0x00000008
.L_21:


//--------------------- .nv.callgraph             --------------------------
	.section	.nv.callgraph,"",@"SHT_CUDA_CALLGRAPH"
	.align	4
	.sectionentsize	8
	.align		4
        /*0000*/ 	.word	0x00000000
	.align		4
        /*0004*/ 	.word	0xffffffff
	.align		4
        /*0008*/ 	.word	0x00000000
	.align		4
        /*000c*/ 	.word	0xfffffffe
	.align		4
        /*0010*/ 	.word	0x00000000
	.align		4
        /*0014*/ 	.word	0xfffffffd
	.align		4
        /*0018*/ 	.word	0x00000000
	.align		4
        /*001c*/ 	.word	0xfffffffc


//--------------------- .text._Z4testPfP6__halfS1_S_ --------------------------
	.section	.text._Z4testPfP6__halfS1_S_,"ax",@progbits
	.align	128
        .global         _Z4testPfP6__halfS1_S_
        .type           _Z4testPfP6__halfS1_S_,@function
        .size           _Z4testPfP6__halfS1_S_,(.L_x_1 - _Z4testPfP6__halfS1_S_)
        .other          _Z4testPfP6__halfS1_S_,@"STO_CUDA_ENTRY STV_DEFAULT"
_Z4testPfP6__halfS1_S_:
.text._Z4testPfP6__halfS1_S_:
[----:B------:R-:W-:Y:S01]  /*0000*/  LDC R1, c[0x0][0x37c] ;  /* 0x0000df00ff017b82 */ /* 0x000fe20000000800 */
[----:B------:R-:W0:Y:S01]  /*0010*/  S2R R5, SR_LANEID ;  /* 0x0000000000057919 */ /* 0x000e220000000000 */
[----:B------:R-:W1:Y:S01]  /*0020*/  LDCU.128 UR8, c[0x0][0x390] ;  /* 0x00007200ff0877ac */ /* 0x000e620008000c00 */
[----:B------:R-:W-:Y:S01]  /*0030*/  IMAD.MOV.U32 R3, RZ, RZ, RZ ;  /* 0x000000ffff037224 */ /* 0x000fe200078e00ff */
[----:B------:R-:W2:Y:S01]  /*0040*/  LDCU.128 UR12, c[0x0][0x380] ;  /* 0x00007000ff0c77ac */ /* 0x000ea20008000c00 */
[----:B------:R-:W3:Y:S01]  /*0050*/  LDCU.64 UR4, c[0x0][0x358] ;  /* 0x00006b00ff0477ac */ /* 0x000ee20008000a00 */
[----:B0-----:R-:W-:Y:S02]  /*0060*/  LOP3.LUT R2, R5, 0x3, RZ, 0xc0, !PT ;  /* 0x0000000305027812 */ /* 0x001fe400078ec0ff */
[----:B------:R-:W-:-:S05]  /*0070*/  SHF.R.U32.HI R5, RZ, 0x2, R5 ;  /* 0x00000002ff057819 */ /* 0x000fca0000011605 */
[----:B------:R-:W-:-:S03]  /*0080*/  IMAD.WIDE.U32 R2, R5, 0x8, R2 ;  /* 0x0000000805027825 */ /* 0x000fc600078e0002 */
[C---:B-1----:R-:W-:Y:S02]  /*0090*/  LEA R18, P1, R2.reuse, UR8, 0x2 ;  /* 0x0000000802127c11 */ /* 0x042fe4000f8210ff */
[C---:B--2---:R-:W-:Y:S02]  /*00a0*/  LEA R16, P0, R2.reuse, UR14, 0x2 ;  /* 0x0000000e02107c11 */ /* 0x044fe4000f8010ff */
[C---:B------:R-:W-:Y:S02]  /*00b0*/  LEA R20, P2, R2.reuse, UR10, 0x3 ;  /* 0x0000000a02147c11 */ /* 0x040fe4000f8418ff */
[C-C-:B------:R-:W-:Y:S02]  /*00c0*/  LEA.HI.X R19, R2.reuse, UR9, R3.reuse, 0x2, P1 ;  /* 0x0000000902137c11 */ /* 0x140fe400088f1403 */
[C-C-:B------:R-:W-:Y:S02]  /*00d0*/  LEA.HI.X R21, R2.reuse, UR11, R3.reuse, 0x3, P2 ;  /* 0x0000000b02157c11 */ /* 0x140fe400090f1c03 */
[C---:B------:R-:W-:Y:S01]  /*00e0*/  LEA.HI.X R17, R2.reuse, UR15, R3, 0x2, P0 ;  /* 0x0000000f02117c11 */ /* 0x040fe200080f1403 */
[----:B---3--:R-:W2:Y:S04]  /*00f0*/  LDG.E R22, desc[UR4][R18.64] ;  /* 0x0000000412167981 */ /* 0x008ea8000c1e1900 */
[----:B------:R-:W2:Y:S04]  /*0100*/  LDG.E R23, desc[UR4][R18.64+0x10] ;  /* 0x0000100412177981 */ /* 0x000ea8000c1e1900 */
[----:B------:R-:W3:Y:S04]  /*0110*/  LDG.E R24, desc[UR4][R18.64+0x100] ;  /* 0x0001000412187981 */ /* 0x000ee8000c1e1900 */
[----:B------:R-:W3:Y:S04]  /*0120*/  LDG.E R25, desc[UR4][R18.64+0x110] ;  /* 0x0001100412197981 */ /* 0x000ee8000c1e1900 */
[----:B------:R-:W2:Y:S04]  /*0130*/  LDG.E R4, desc[UR4][R16.64] ;  /* 0x0000000410047981 */ /* 0x000ea8000c1e1900 */
[----:B------:R-:W2:Y:S04]  /*0140*/  LDG.E R5, desc[UR4][R16.64+0x100] ;  /* 0x0001000410057981 */ /* 0x000ea8000c1e1900 */
[----:B------:R-:W2:Y:S04]  /*0150*/  LDG.E R6, desc[UR4][R16.64+0x10] ;  /* 0x0000100410067981 */ /* 0x000ea8000c1e1900 */
[----:B------:R-:W2:Y:S04]  /*0160*/  LDG.E R7, desc[UR4][R16.64+0x110] ;  /* 0x0001100410077981 */ /* 0x000ea8000c1e1900 */
[----:B------:R-:W2:Y:S04]  /*0170*/  LDG.E.64 R12, desc[UR4][R20.64] ;  /* 0x00000004140c7981 */ /* 0x000ea8000c1e1b00 */
[----:B------:R-:W2:Y:S04]  /*0180*/  LDG.E.64 R14, desc[UR4][R20.64+0x200] ;  /* 0x00020004140e7981 */ /* 0x000ea8000c1e1b00 */
[----:B------:R-:W3:Y:S04]  /*0190*/  LDG.E.64 R8, desc[UR4][R20.64+0x20] ;  /* 0x0000200414087981 */ /* 0x000ee8000c1e1b00 */
[----:B------:R-:W3:Y:S01]  /*01a0*/  LDG.E.64 R10, desc[UR4][R20.64+0x220] ;  /* 0x00022004140a7981 */ /* 0x000ee2000c1e1b00 */
[C---:B--2---:R-:W-:Y:S08]  /*01b0*/  HMMA.16816.F32 R12, R4.reuse, R22, R12 ;  /* 0x00000016040c723c */ /* 0x044ff0000000180c */
[----:B---3--:R-:W-:Y:S01]  /*01c0*/  HMMA.16816.F32 R8, R4, R24, R8 ;  /* 0x000000180408723c */ /* 0x008fe20000001808 */
[----:B------:R-:W-:-:S04]  /*01d0*/  LEA R4, P0, R2, UR12, 0x3 ;  /* 0x0000000c02047c11 */ /* 0x000fc8000f8018ff */
[----:B------:R-:W-:-:S06]  /*01e0*/  LEA.HI.X R5, R2, UR13, R3, 0x3, P0 ;  /* 0x0000000d02057c11 */ /* 0x000fcc00080f1c03 */
[----:B------:R-:W-:Y:S04]  /*01f0*/  STG.E.64 desc[UR4][R4.64], R12 ;  /* 0x0000000c04007986 */ /* 0x000fe8000c101b04 */
[----:B------:R-:W-:Y:S04]  /*0200*/  STG.E.64 desc[UR4][R4.64+0x200], R14 ;  /* 0x0002000e04007986 */ /* 0x000fe8000c101b04 */
[----:B------:R-:W-:Y:S04]  /*0210*/  STG.E.64 desc[UR4][R4.64+0x20], R8 ;  /* 0x0000200804007986 */ /* 0x000fe8000c101b04 */
[----:B------:R-:W-:Y:S01]  /*0220*/  STG.E.64 desc[UR4][R4.64+0x220], R10 ;  /* 0x0002200a04007986 */ /* 0x000fe2000c101b04 */
[----:B------:R-:W-:Y:S05]  /*0230*/  EXIT ;  /* 0x000000000000794d */ /* 0x000fea0003800000 */
.L_x_0:
[----:B------:R-:W-:-:S00]  /*0240*/  BRA `(.L_x_0) ;  /* 0xfffffffc00fc7947 */ /* 0x000fc0000383ffff */
[----:B------:R-:W-:-:S00]  /*0250*/  NOP ;  /* 0x0000000000007918 */ /* 0x000fc00000000000 */
        /* <DEDUP_REMOVED lines=10> */
.L_x_1:


//--------------------- .nv.shared.reserved.0     --------------------------
	.section	.nv.shared.reserved.0,"aw",@nobits
	.weak		__nv_reservedSMEM_offset_0_alias
	.size		__nv_reservedSMEM_offset_0_alias, 0, 64
	.other		__nv_reservedSMEM_offset_0_alias,@"STO_CUDA_RESERVED_SHARED STV_DEFAULT"
__nv_reservedSMEM_offset_0_alias:
	.zero		0
	.zero		64


//--------------------- .nv.constant0._Z4testPfP6__halfS1_S_ --------------------------
	.section	.nv.constant0._Z4testPfP6__halfS1_S_,"a",@progbits
	.sectionflags	@""
	.align	4
.nv.constant0._Z4testPfP6__halfS1_S_:
	.zero		928


//--------------------- SYMBOLS --------------------------

	.type		.nv.reservedSmem.offset0,@object
	.size		.nv.reservedSmem.offset0,0x4
